	.headerflags	@"EF_CUDA_TEXMODE_UNIFIED EF_CUDA_64BIT_ADDRESS EF_CUDA_ACCELERATORS EF_CUDA_SM90 EF_CUDA_VIRTUAL_SM(EF_CUDA_SM90)"
	.elftype	@"ET_EXEC"


//--------------------- .nv.info                  --------------------------
	.section	.nv.info,"",@"SHT_CUDA_INFO"
	.align	4


	//----- nvinfo : EIATTR_REGCOUNT
	.align		4
        /*0000*/ 	.byte	0x04, 0x2f
        /*0002*/ 	.short	(.L_1 - .L_0)
	.align		4
.L_0:
        /*0004*/ 	.word	index@(triton_poi_fused_relu_threshold_backward_0)
        /*0008*/ 	.word	0x0000000e


	//----- nvinfo : EIATTR_MIN_STACK_SIZE
	.align		4
.L_1:
        /*000c*/ 	.byte	0x04, 0x12
        /*000e*/ 	.short	(.L_3 - .L_2)
	.align		4
.L_2:
        /*0010*/ 	.word	index@(triton_poi_fused_relu_threshold_backward_0)
        /*0014*/ 	.word	0x00000000


	//----- nvinfo : EIATTR_FRAME_SIZE
	.align		4
.L_3:
        /*0018*/ 	.byte	0x04, 0x11
        /*001a*/ 	.short	(.L_5 - .L_4)
	.align		4
.L_4:
        /*001c*/ 	.word	index@(triton_poi_fused_relu_threshold_backward_0)
        /*0020*/ 	.word	0x00000000


	//----- nvinfo : EIATTR_MIN_STACK_SIZE
	.align		4
.L_5:
        /*0024*/ 	.byte	0x04, 0x12
        /*0026*/ 	.short	(.L_7 - .L_6)
	.align		4
.L_6:
        /*0028*/ 	.word	index@(triton_poi_fused_relu_threshold_backward_0)
        /*002c*/ 	.word	0x00000000
.L_7:


//--------------------- .nv.info.triton_poi_fused_relu_threshold_backward_0 --------------------------
	.section	.nv.info.triton_poi_fused_relu_threshold_backward_0,"",@"SHT_CUDA_INFO"
	.sectionflags	@""
	.align	4


	//----- nvinfo : EIATTR_CUDA_API_VERSION
	.align		4
        /*0000*/ 	.byte	0x04, 0x37
        /*0002*/ 	.short	(.L_9 - .L_8)
.L_8:
        /*0004*/ 	.word	0x0000007c


	//----- nvinfo : EIATTR_KPARAM_INFO
	.align		4
.L_9:
        /*0008*/ 	.byte	0x04, 0x17
        /*000a*/ 	.short	(.L_11 - .L_10)
.L_10:
        /*000c*/ 	.word	0x00000000
        /*0010*/ 	.short	0x0003
        /*0012*/ 	.short	0x0018
        /*0014*/ 	.byte	0x00, 0xf0, 0x11, 0x00


	//----- nvinfo : EIATTR_KPARAM_INFO
	.align		4
.L_11:
        /*0018*/ 	.byte	0x04, 0x17
        /*001a*/ 	.short	(.L_13 - .L_12)
.L_12:
        /*001c*/ 	.word	0x00000000
        /*0020*/ 	.short	0x0002
        /*0022*/ 	.short	0x0010
        /*0024*/ 	.byte	0x00, 0xf4, 0x21, 0x00


	//----- nvinfo : EIATTR_KPARAM_INFO
	.align		4
.L_13:
        /*0028*/ 	.byte	0x04, 0x17
        /*002a*/ 	.short	(.L_15 - .L_14)
.L_14:
        /*002c*/ 	.word	0x00000000
        /*0030*/ 	.short	0x0001
        /*0032*/ 	.short	0x0008
        /*0034*/ 	.byte	0x00, 0xf4, 0x21, 0x00


	//----- nvinfo : EIATTR_KPARAM_INFO
	.align		4
.L_15:
        /*0038*/ 	.byte	0x04, 0x17
        /*003a*/ 	.short	(.L_17 - .L_16)
.L_16:
        /*003c*/ 	.word	0x00000000
        /*0040*/ 	.short	0x0000
        /*0042*/ 	.short	0x0000
        /*0044*/ 	.byte	0x00, 0xf4, 0x21, 0x00


	//----- nvinfo : EIATTR_SPARSE_MMA_MASK
	.align		4
.L_17:
        /*0048*/ 	.byte	0x03, 0x50
        /*004a*/ 	.short	0x0000


	//----- nvinfo : EIATTR_MAXREG_COUNT
	.align		4
        /*004c*/ 	.byte	0x03, 0x1b
        /*004e*/ 	.short	0x00ff


	//----- nvinfo : EIATTR_EXIT_INSTR_OFFSETS
	.align		4
        /*0050*/ 	.byte	0x04, 0x1c
        /*0052*/ 	.short	(.L_19 - .L_18)


	//   ....[0]....
.L_18:
        /*0054*/ 	.word	0x00000280


	//   ....[1]....
        /*0058*/ 	.word	0x000002a0


	//----- nvinfo : EIATTR_REQNTID
	.align		4
.L_19:
        /*005c*/ 	.byte	0x04, 0x10
        /*005e*/ 	.short	(.L_21 - .L_20)
.L_20:
        /*0060*/ 	.word	0x00000080
        /*0064*/ 	.word	0x00000001
        /*0068*/ 	.word	0x00000001


	//----- nvinfo : EIATTR_CBANK_PARAM_SIZE
	.align		4
.L_21:
        /*006c*/ 	.byte	0x03, 0x19
        /*006e*/ 	.short	0x001c


	//----- nvinfo : EIATTR_PARAM_CBANK
	.align		4
        /*0070*/ 	.byte	0x04, 0x0a
        /*0072*/ 	.short	(.L_23 - .L_22)
	.align		4
.L_22:
        /*0074*/ 	.word	index@(.nv.constant0.triton_poi_fused_relu_threshold_backward_0)
        /*0078*/ 	.short	0x0210
        /*007a*/ 	.short	0x001c


	//----- nvinfo : EIATTR_SW_WAR
	.align		4
.L_23:
        /*007c*/ 	.byte	0x04, 0x36
        /*007e*/ 	.short	(.L_25 - .L_24)
.L_24:
        /*0080*/ 	.word	0x00000008
.L_25:


//--------------------- .nv.callgraph             --------------------------
	.section	.nv.callgraph,"",@"SHT_CUDA_CALLGRAPH"
	.align	4
	.sectionentsize	8
	.align		4
        /*0000*/ 	.word	0x00000000
	.align		4
        /*0004*/ 	.word	0xffffffff
	.align		4
        /*0008*/ 	.word	0x00000000
	.align		4
        /*000c*/ 	.word	0xfffffffe
	.align		4
        /*0010*/ 	.word	0x00000000
	.align		4
        /*0014*/ 	.word	0xfffffffd
	.align		4
        /*0018*/ 	.word	0x00000000
	.align		4
        /*001c*/ 	.word	0xfffffffc


//--------------------- .text.triton_poi_fused_relu_threshold_backward_0 --------------------------
	.section	.text.triton_poi_fused_relu_threshold_backward_0,"ax",@progbits
	.align	128
        .global         triton_poi_fused_relu_threshold_backward_0
        .type           triton_poi_fused_relu_threshold_backward_0,@function
        .size           triton_poi_fused_relu_threshold_backward_0,(.L_x_1 - triton_poi_fused_relu_threshold_backward_0)
        .other          triton_poi_fused_relu_threshold_backward_0,@"STO_CUDA_ENTRY STV_DEFAULT"
triton_poi_fused_relu_threshold_backward_0:
.text.triton_poi_fused_relu_threshold_backward_0:
[----:B------:R-:W0:Y:S02]  /*0000*/  LDC R1, c[0x0][0x28] ;  /* 0x00000a00ff017b82 */ /* 0x000e240000000800 */
[----:B------:R-:W1:Y:S01]  /*0010*/  S2R R0, SR_TID.X ;  /* 0x0000000000007919 */ /* 0x000e620000002100 */
[----:B------:R-:W2:Y:S01]  /*0020*/  LDC.64 R6, c[0x0][0x218] ;  /* 0x00008600ff067b82 */ /* 0x000ea20000000a00 */
[----:B------:R-:W-:Y:S01]  /*0030*/  CS2R R10, SRZ ;  /* 0x00000000000a7805 */ /* 0x000fe2000001ff00 */
[----:B------:R-:W-:Y:S01]  /*0040*/  ULDC.64 UR4, c[0x0][0x208] ;  /* 0x0000820000047ab9 */ /* 0x000fe20000000a00 */
[----:B------:R-:W3:Y:S01]  /*0050*/  S2R R3, SR_CTAID.X ;  /* 0x0000000000037919 */ /* 0x000ee20000002500 */
[----:B------:R-:W-:Y:S01]  /*0060*/  ULDC.64 UR6, c[0x0][0x220] ;  /* 0x0000880000067ab9 */ /* 0x000fe20000000a00 */
[----:B-1----:R-:W-:-:S05]  /*0070*/  IMAD.SHL.U32 R0, R0, 0x2, RZ ;  /* 0x0000000200007824 */ /* 0x002fca00078e00ff */
[----:B------:R-:W-:-:S05]  /*0080*/  LOP3.LUT R0, R0, 0xfe, RZ, 0xc0, !PT ;  /* 0x000000fe00007812 */ /* 0x000fca00078ec0ff */
[----:B---3--:R-:W-:Y:S02]  /*0090*/  IMAD R0, R3, 0x100, R0 ;  /* 0x0000010003007824 */ /* 0x008fe400078e0200 */
[----:B------:R-:W1:Y:S02]  /*00a0*/  LDC.64 R2, c[0x0][0x210] ;  /* 0x00008400ff027b82 */ /* 0x000e640000000a00 */
[C---:B------:R-:W-:Y:S01]  /*00b0*/  VIADD R4, R0.reuse, 0x1 ;  /* 0x0000000100047836 */ /* 0x040fe20000000000 */
[C---:B------:R-:W-:Y:S01]  /*00c0*/  ISETP.GE.AND P0, PT, R0.reuse, 0xa20, PT ;  /* 0x00000a200000780c */ /* 0x040fe20003f06270 */
[----:B------:R-:W-:-:S04]  /*00d0*/  IMAD.HI R5, R0, 0x1948b0fd, RZ ;  /* 0x1948b0fd00057827 */ /* 0x000fc800078e02ff */
[----:B------:R-:W-:Y:S01]  /*00e0*/  IMAD.HI R8, R4, 0x1948b0fd, RZ ;  /* 0x1948b0fd04087827 */ /* 0x000fe200078e02ff */
[----:B------:R-:W-:-:S04]  /*00f0*/  SHF.R.U32.HI R4, RZ, 0x1f, R5 ;  /* 0x0000001fff047819 */ /* 0x000fc80000011605 */
[----:B------:R-:W-:Y:S02]  /*0100*/  SHF.R.U32.HI R9, RZ, 0x1f, R8 ;  /* 0x0000001fff097819 */ /* 0x000fe40000011608 */
[----:B------:R-:W-:Y:S02]  /*0110*/  LEA.HI.SX32 R5, R5, R4, 0x1d ;  /* 0x0000000405057211 */ /* 0x000fe400078feaff */
[----:B------:R-:W-:-:S03]  /*0120*/  LEA.HI.SX32 R9, R8, R9, 0x1d ;  /* 0x0000000908097211 */ /* 0x000fc600078feaff */
[----:B--2---:R-:W-:-:S04]  /*0130*/  IMAD.WIDE R4, R5, 0x4, R6 ;  /* 0x0000000405047825 */ /* 0x004fc800078e0206 */
[----:B------:R-:W-:Y:S01]  /*0140*/  IMAD.WIDE R6, R9, 0x4, R6 ;  /* 0x0000000409067825 */ /* 0x000fe200078e0206 */
[----:B------:R-:W-:Y:S01]  /*0150*/  CS2R R8, SRZ ;  /* 0x0000000000087805 */ /* 0x000fe2000001ff00 */
[----:B------:R-:W2:Y:S02]  /*0160*/  @!P0 LDG.E.EL R11, desc[UR4][R4.64] ;  /* 0x00000004040b8981 */ /* 0x000ea4000c2e1900 */
[----:B-1----:R-:W-:Y:S02]  /*0170*/  IMAD.WIDE R2, R0, 0x4, R2 ;  /* 0x0000000400027825 */ /* 0x002fe400078e0202 */
[----:B------:R-:W3:Y:S04]  /*0180*/  @!P0 LDG.E.EL R10, desc[UR4][R6.64] ;  /* 0x00000004060a8981 */ /* 0x000ee8000c2e1900 */
[----:B------:R-:W2:Y:S02]  /*0190*/  @!P0 LDG.E.64 R8, desc[UR4][R2.64] ;  /* 0x0000000402088981 */ /* 0x000ea4000c1e1b00 */
[----:B--2---:R-:W-:Y:S01]  /*01a0*/  FSETP.GEU.AND P2, PT, R8, -R11, PT ;  /* 0x8000000b0800720b */ /* 0x004fe20003f4e000 */
[----:B------:R-:W-:Y:S01]  /*01b0*/  FADD R8, R11, R8 ;  /* 0x000000080b087221 */ /* 0x000fe20000000000 */
[----:B---3--:R-:W-:Y:S01]  /*01c0*/  FADD R11, R10, R9 ;  /* 0x000000090a0b7221 */ /* 0x008fe20000000000 */
[----:B------:R-:W-:-:S03]  /*01d0*/  FSETP.GEU.AND P1, PT, R9, -R10, PT ;  /* 0x8000000a0900720b */ /* 0x000fc60003f2e000 */
[----:B------:R-:W-:Y:S02]  /*01e0*/  FSEL R8, R8, RZ, P2 ;  /* 0x000000ff08087208 */ /* 0x000fe40001000000 */
[----:B------:R-:W-:Y:S02]  /*01f0*/  FSEL R9, R11, RZ, P1 ;  /* 0x000000ff0b097208 */ /* 0x000fe40000800000 */
[----:B------:R-:W-:Y:S02]  /*0200*/  FSETP.GTU.AND P3, PT, R8, RZ, PT ;  /* 0x000000ff0800720b */ /* 0x000fe40003f6c000 */
[----:B------:R-:W-:Y:S02]  /*0210*/  FSETP.GTU.AND P2, PT, R9, RZ, PT ;  /* 0x000000ff0900720b */ /* 0x000fe40003f4c000 */
[----:B------:R-:W-:Y:S02]  /*0220*/  IADD3 R4, P1, R0, UR6, RZ ;  /* 0x0000000600047c10 */ /* 0x000fe4000ff3e0ff */
[----:B------:R-:W-:-:S02]  /*0230*/  SEL R6, RZ, 0x1, P3 ;  /* 0x00000001ff067807 */ /* 0x000fc40001800000 */
[----:B------:R-:W-:Y:S01]  /*0240*/  SEL R7, RZ, 0x100, P2 ;  /* 0x00000100ff077807 */ /* 0x000fe20001000000 */
[----:B------:R1:W-:Y:S01]  /*0250*/  @!P0 STG.E.64 desc[UR4][R2.64], R8 ;  /* 0x0000000802008986 */ /* 0x0003e2000c101b04 */
[----:B------:R-:W-:-:S03]  /*0260*/  LEA.HI.X.SX32 R5, R0, UR7, 0x1, P1 ;  /* 0x0000000700057c11 */ /* 0x000fc600088f0eff */
[----:B------:R-:W-:Y:S01]  /*0270*/  IMAD.IADD R7, R6, 0x1, R7 ;  /* 0x0000000106077824 */ /* 0x000fe200078e0207 */
[----:B------:R-:W-:Y:S06]  /*0280*/  @P0 EXIT ;  /* 0x000000000000094d */ /* 0x000fec0003800000 */
[----:B------:R-:W-:Y:S01]  /*0290*/  STG.E.U16 desc[UR4][R4.64], R7 ;  /* 0x0000000704007986 */ /* 0x000fe2000c101504 */
[----:B------:R-:W-:Y:S05]  /*02a0*/  EXIT ;  /* 0x000000000000794d */ /* 0x000fea0003800000 */
.L_x_0:
[----:B------:R-:W-:-:S00]  /*02b0*/  BRA `(.L_x_0) ;  /* 0xfffffffc00fc7947 */ /* 0x000fc0000383ffff */
[----:B------:R-:W-:-:S00]  /*02c0*/  NOP ;  /* 0x0000000000007918 */ /* 0x000fc00000000000 */
        /* <DEDUP_REMOVED lines=11> */
.L_x_1:


//--------------------- .nv.constant0.triton_poi_fused_relu_threshold_backward_0 --------------------------
	.section	.nv.constant0.triton_poi_fused_relu_threshold_backward_0,"a",@progbits
	.sectionflags	@""
	.align	4
.nv.constant0.triton_poi_fused_relu_threshold_backward_0:
	.zero		556
